//
// Generated by NVIDIA NVVM Compiler
//
// Compiler Build ID: CL-36424714
// Cuda compilation tools, release 13.0, V13.0.88
// Based on NVVM 20.0.0
//

.version 9.0
.target sm_100
.address_size 64

	// .globl	_Z16hello_world_cudav
.extern .func  (.param .b32 func_retval0) vprintf
(
	.param .b64 vprintf_param_0,
	.param .b64 vprintf_param_1
)
;
.global .align 1 .b8 $str[18] = {37, 54, 100, 9, 32, 37, 49, 50, 100, 9, 32, 37, 49, 50, 100, 32, 10};

.visible .entry _Z16hello_world_cudav()
{
	.local .align 8 .b8 	__local_depot0[16];
	.reg .b64 	%SP;
	.reg .b64 	%SPL;
	.reg .b32 	%r<6>;
	.reg .b64 	%rd<5>;

	mov.u64 	%SPL, __local_depot0;
	cvta.local.u64 	%SP, %SPL;
	add.u64 	%rd1, %SP, 0;
	add.u64 	%rd2, %SPL, 0;
	mov.u32 	%r1, %tid.x;
	mov.u32 	%r2, %tid.y;
	mov.u32 	%r3, %tid.z;
	st.local.v2.u32 	[%rd2], {%r1, %r2};
	st.local.u32 	[%rd2+8], %r3;
	mov.u64 	%rd3, $str;
	cvta.global.u64 	%rd4, %rd3;
	{ // callseq 0, 0
	.param .b64 param0;
	st.param.b64 	[param0], %rd4;
	.param .b64 param1;
	st.param.b64 	[param1], %rd1;
	.param .b32 retval0;
	call.uni (retval0), 
	vprintf, 
	(
	param0, 
	param1
	);
	ld.param.b32 	%r4, [retval0];
	} // callseq 0
	ret;

}


// ===== COMPILED SASS (sm_100) =====

	.target	sm_100

	.elftype	@"ET_EXEC"


//--------------------- .note.nv.tkinfo           --------------------------
	.section	.note.nv.tkinfo,"",@"SHT_NOTE"
	.sectionflags	@"SHF_NOTE_NV_TKINFO"
	.tkinfo
        /*0018*/ 	.word	0x00000002
        /*0030*/ 	.string	""
        /*0030*/ 	.string	"ptxas"
        /*0030*/ 	.string	"Cuda compilation tools, release 13.0, V13.0.88"
        /*0030*/ 	.string	"Build cuda_13.0.r13.0/compiler.36424714_0"
        /*0030*/ 	.string	"-arch sm_100 -m 64 "



//--------------------- .note.nv.cuinfo           --------------------------
	.section	.note.nv.cuinfo,"",@"SHT_NOTE"
	.sectionflags	@"SHF_NOTE_NV_CUINFO"
        /*0018*/ 	.short	0x0002
        /*001a*/ 	.short	0x0064
        /*001c*/ 	.short	0x0082
	.zero		2


//--------------------- .nv.info                  --------------------------
	.section	.nv.info,"",@"SHT_CUDA_INFO"
	.align	4


	//----- nvinfo : EIATTR_REGCOUNT
	.align		4
        /*0000*/ 	.byte	0x04, 0x2f
        /*0002*/ 	.short	(.L_2 - .L_1)
	.align		4
.L_1:
        /*0004*/ 	.word	index@(_Z16hello_world_cudav)
        /*0008*/ 	.word	0x00000018


	//----- nvinfo : EIATTR_FRAME_SIZE
	.align		4
.L_2:
        /*000c*/ 	.byte	0x04, 0x11
        /*000e*/ 	.short	(.L_4 - .L_3)
	.align		4
.L_3:
        /*0010*/ 	.word	index@(_Z16hello_world_cudav)
        /*0014*/ 	.word	0x00000010


	//----- nvinfo : EIATTR_MIN_STACK_SIZE
	.align		4
.L_4:
        /*0018*/ 	.byte	0x04, 0x12
        /*001a*/ 	.short	(.L_6 - .L_5)
	.align		4
.L_5:
        /*001c*/ 	.word	index@(_Z16hello_world_cudav)
        /*0020*/ 	.word	0x00000010
.L_6:


//--------------------- .nv.compat                --------------------------
	.section	.nv.compat,"",@"SHT_CUDA_COMPAT_INFO"
	.align	4
        /*0000*/ 	.byte	0x02, 0x09, 0x00, 0x00, 0x02, 0x02, 0x01, 0x00, 0x02, 0x05, 0x05, 0x00, 0x03, 0x07, 0x01, 0x01
        /*0010*/ 	.byte	0x02, 0x03, 0x00, 0x00, 0x02, 0x06, 0x01, 0x00, 0x04, 0x0b, 0x08, 0x00, 0x09, 0x00, 0x00, 0x00
        /*0020*/ 	.byte	0x00, 0x00, 0x00, 0x00


//--------------------- .nv.info._Z16hello_world_cudav --------------------------
	.section	.nv.info._Z16hello_world_cudav,"",@"SHT_CUDA_INFO"
	.sectionflags	@""
	.align	4


	//----- nvinfo : EIATTR_CUDA_API_VERSION
	.align		4
        /*0000*/ 	.byte	0x04, 0x37
        /*0002*/ 	.short	(.L_8 - .L_7)
.L_7:
        /*0004*/ 	.word	0x00000082


	//----- nvinfo : EIATTR_SPARSE_MMA_MASK
	.align		4
.L_8:
        /*0008*/ 	.byte	0x03, 0x50
        /*000a*/ 	.short	0x0000


	//----- nvinfo : EIATTR_MAXREG_COUNT
	.align		4
        /*000c*/ 	.byte	0x03, 0x1b
        /*000e*/ 	.short	0x00ff


	//----- nvinfo : EIATTR_EXTERNS
	.align		4
        /*0010*/ 	.byte	0x04, 0x0f
        /*0012*/ 	.short	(.L_10 - .L_9)


	//   ....[0]....
	.align		4
.L_9:
        /*0014*/ 	.word	index@(vprintf)


	//----- nvinfo : EIATTR_MERCURY_ISA_VERSION
	.align		4
.L_10:
        /*0018*/ 	.byte	0x03, 0x5f
        /*001a*/ 	.short	0x0101


	//----- nvinfo : EIATTR_VRC_CTA_INIT_COUNT
	.align		4
        /*001c*/ 	.byte	0x02, 0x4a
	.zero		1
	.zero		1


	//----- nvinfo : EIATTR_SYSCALL_OFFSETS
	.align		4
        /*0020*/ 	.byte	0x04, 0x46
        /*0022*/ 	.short	(.L_12 - .L_11)


	//   ....[0]....
.L_11:
        /*0024*/ 	.word	0x00000110


	//----- nvinfo : EIATTR_EXIT_INSTR_OFFSETS
	.align		4
.L_12:
        /*0028*/ 	.byte	0x04, 0x1c
        /*002a*/ 	.short	(.L_14 - .L_13)


	//   ....[0]....
.L_13:
        /*002c*/ 	.word	0x00000120


	//----- nvinfo : EIATTR_SW_WAR
	.align		4
.L_14:
        /*0030*/ 	.byte	0x04, 0x36
        /*0032*/ 	.short	(.L_16 - .L_15)
.L_15:
        /*0034*/ 	.word	0x00000008
.L_16:


//--------------------- .nv.callgraph             --------------------------
	.section	.nv.callgraph,"",@"SHT_CUDA_CALLGRAPH"
	.align	4
	.sectionentsize	8
	.align		4
        /*0000*/ 	.word	0x00000000
	.align		4
        /*0004*/ 	.word	0xffffffff
	.align		4
        /*0008*/ 	.word	index@(_Z16hello_world_cudav)
	.align		4
        /*000c*/ 	.word	index@(vprintf)
	.align		4
        /*0010*/ 	.word	0x00000000
	.align		4
        /*0014*/ 	.word	0xfffffffe
	.align		4
        /*0018*/ 	.word	0x00000000
	.align		4
        /*001c*/ 	.word	0xfffffffd
	.align		4
        /*0020*/ 	.word	0x00000000
	.align		4
        /*0024*/ 	.word	0xfffffffc


//--------------------- .nv.constant4             --------------------------
	.section	.nv.constant4,"a",@progbits
	.align	8
	.align		8
.nv.constant4:
        /*0000*/ 	.dword	vprintf
	.align		8
        /*0008*/ 	.dword	$str


//--------------------- .text._Z16hello_world_cudav --------------------------
	.section	.text._Z16hello_world_cudav,"ax",@progbits
	.align	128
        .global         _Z16hello_world_cudav
        .type           _Z16hello_world_cudav,@function
        .size           _Z16hello_world_cudav,(.L_x_2 - _Z16hello_world_cudav)
        .other          _Z16hello_world_cudav,@"STO_CUDA_ENTRY STV_DEFAULT"
_Z16hello_world_cudav:
.text._Z16hello_world_cudav:
[----:B------:R-:W0:Y:S01]  /*0000*/  LDC R1, c[0x0][0x37c] ;  /* 0x0000df00ff017b82 */ /* 0x000e220000000800 */
[----:B------:R-:W1:Y:S01]  /*0010*/  S2R R8, SR_TID.X ;  /* 0x0000000000087919 */ /* 0x000e620000002100 */
[----:B0-----:R-:W-:Y:S01]  /*0020*/  VIADD R1, R1, 0xfffffff0 ;  /* 0xfffffff001017836 */ /* 0x001fe20000000000 */
[----:B------:R-:W-:Y:S01]  /*0030*/  MOV R0, 0x0 ;  /* 0x0000000000007802 */ /* 0x000fe20000000f00 */
[----:B------:R-:W0:Y:S01]  /*0040*/  LDCU UR4, c[0x0][0x2f8] ;  /* 0x00005f00ff0477ac */ /* 0x000e220008000800 */
[----:B------:R-:W1:Y:S03]  /*0050*/  S2R R9, SR_TID.Y ;  /* 0x0000000000097919 */ /* 0x000e660000002200 */
[----:B------:R2:W3:Y:S01]  /*0060*/  LDC.64 R2, c[0x4][R0] ;  /* 0x0100000000027b82 */ /* 0x0004e20000000a00 */
[----:B------:R-:W4:Y:S01]  /*0070*/  LDCU.64 UR6, c[0x4][0x8] ;  /* 0x01000100ff0677ac */ /* 0x000f220008000a00 */
[----:B------:R-:W5:Y:S01]  /*0080*/  S2R R10, SR_TID.Z ;  /* 0x00000000000a7919 */ /* 0x000f620000002300 */
[----:B------:R-:W2:Y:S01]  /*0090*/  LDCU UR5, c[0x0][0x2fc] ;  /* 0x00005f80ff0577ac */ /* 0x000ea20008000800 */
[----:B0-----:R-:W-:Y:S01]  /*00a0*/  IADD3 R6, P0, PT, R1, UR4, RZ ;  /* 0x0000000401067c10 */ /* 0x001fe2000ff1e0ff */
[----:B----4-:R-:W-:Y:S01]  /*00b0*/  IMAD.U32 R4, RZ, RZ, UR6 ;  /* 0x00000006ff047e24 */ /* 0x010fe2000f8e00ff */
[----:B------:R-:W-:-:S03]  /*00c0*/  MOV R5, UR7 ;  /* 0x0000000700057c02 */ /* 0x000fc60008000f00 */
[----:B--2---:R-:W-:Y:S01]  /*00d0*/  IMAD.X R7, RZ, RZ, UR5, P0 ;  /* 0x00000005ff077e24 */ /* 0x004fe200080e06ff */
[----:B-1----:R0:W-:Y:S04]  /*00e0*/  STL.64 [R1], R8 ;  /* 0x0000000801007387 */ /* 0x0021e80000100a00 */
[----:B-----5:R0:W-:Y:S03]  /*00f0*/  STL [R1+0x8], R10 ;  /* 0x0000080a01007387 */ /* 0x0201e60000100800 */
[----:B------:R-:W-:-:S07]  /*0100*/  LEPC R20, `(.L_x_0) ;  /* 0x000000001014794e */ /* 0x000fce0000000000 */
[----:B0--3--:R-:W-:Y:S05]  /*0110*/  CALL.ABS.NOINC R2 ;  /* 0x0000000002007343 */ /* 0x009fea0003c00000 */
.L_x_0:
[----:B------:R-:W-:Y:S05]  /*0120*/  EXIT ;  /* 0x000000000000794d */ /* 0x000fea0003800000 */
.L_x_1:
[----:B------:R-:W-:-:S00]  /*0130*/  BRA `(.L_x_1) ;  /* 0xfffffffc00fc7947 */ /* 0x000fc0000383ffff */
[----:B------:R-:W-:-:S00]  /*0140*/  NOP ;  /* 0x0000000000007918 */ /* 0x000fc00000000000 */
        /* <DEDUP_REMOVED lines=11> */
.L_x_2:


//--------------------- .nv.global.init           --------------------------
	.section	.nv.global.init,"aw",@progbits
.nv.global.init:
	.type		$str,@object
	.size		$str,(.L_0 - $str)
$str:
        /*0000*/ 	.byte	0x25, 0x36, 0x64, 0x09, 0x20, 0x25, 0x31, 0x32, 0x64, 0x09, 0x20, 0x25, 0x31, 0x32, 0x64, 0x20
        /*0010*/ 	.byte	0x0a, 0x00
.L_0:


//--------------------- .nv.shared.reserved.0     --------------------------
	.section	.nv.shared.reserved.0,"aw",@nobits
	.weak		__nv_reservedSMEM_offset_0_alias
	.size		__nv_reservedSMEM_offset_0_alias, 0, 64
	.other		__nv_reservedSMEM_offset_0_alias,@"STO_CUDA_RESERVED_SHARED STV_DEFAULT"
__nv_reservedSMEM_offset_0_alias:
	.zero		0
	.zero		64


//--------------------- .nv.constant0._Z16hello_world_cudav --------------------------
	.section	.nv.constant0._Z16hello_world_cudav,"a",@progbits
	.sectionflags	@""
	.align	4
.nv.constant0._Z16hello_world_cudav:
	.zero		896


//--------------------- SYMBOLS --------------------------

	.type		.nv.reservedSmem.offset0,@object
	.size		.nv.reservedSmem.offset0,0x4
	.type		vprintf,@function
